//
// Generated by NVIDIA NVVM Compiler
//
// Compiler Build ID: CL-36424714
// Cuda compilation tools, release 13.0, V13.0.88
// Based on NVVM 20.0.0
//

.version 9.0
.target sm_100
.address_size 64

	// .globl	_Z16matrixMultKernelPfS_S_i

.visible .entry _Z16matrixMultKernelPfS_S_i(
	.param .u64 .ptr .align 1 _Z16matrixMultKernelPfS_S_i_param_0,
	.param .u64 .ptr .align 1 _Z16matrixMultKernelPfS_S_i_param_1,
	.param .u64 .ptr .align 1 _Z16matrixMultKernelPfS_S_i_param_2,
	.param .u32 _Z16matrixMultKernelPfS_S_i_param_3
)
{
	.reg .pred 	%p<12>;
	.reg .b32 	%r<37>;
	.reg .b32 	%f<99>;
	.reg .b64 	%rd<31>;

	ld.param.u64 	%rd11, [_Z16matrixMultKernelPfS_S_i_param_0];
	ld.param.u64 	%rd12, [_Z16matrixMultKernelPfS_S_i_param_1];
	ld.param.u64 	%rd13, [_Z16matrixMultKernelPfS_S_i_param_2];
	ld.param.u32 	%r23, [_Z16matrixMultKernelPfS_S_i_param_3];
	cvta.to.global.u64 	%rd1, %rd13;
	cvta.to.global.u64 	%rd2, %rd12;
	mov.u32 	%r24, %ctaid.x;
	mov.u32 	%r25, %ntid.x;
	mov.u32 	%r26, %tid.x;
	mad.lo.s32 	%r1, %r24, %r25, %r26;
	setp.ge.s32 	%p1, %r1, %r23;
	setp.lt.s32 	%p2, %r23, 1;
	or.pred  	%p3, %p1, %p2;
	@%p3 bra 	$L__BB0_13;
	cvta.to.global.u64 	%rd14, %rd11;
	mul.lo.s32 	%r2, %r23, %r1;
	mul.wide.s32 	%rd15, %r1, 4;
	add.s64 	%rd3, %rd14, %rd15;
	ld.global.f32 	%f95, [%rd3];
	and.b32  	%r3, %r23, 15;
	setp.lt.u32 	%p4, %r23, 16;
	mov.b32 	%r33, 0;
	@%p4 bra 	$L__BB0_4;
	and.b32  	%r33, %r23, 2147483632;
	neg.s32 	%r31, %r33;
	add.s64 	%rd4, %rd2, 32;
	add.s64 	%rd29, %rd1, 32;
	mov.u32 	%r30, %r2;
$L__BB0_3:
	.pragma "nounroll";
	mul.wide.s32 	%rd16, %r30, 4;
	add.s64 	%rd17, %rd4, %rd16;
	ld.global.f32 	%f11, [%rd17+-32];
	ld.global.f32 	%f12, [%rd29+-32];
	fma.rn.f32 	%f13, %f11, %f12, %f95;
	st.global.f32 	[%rd3], %f13;
	ld.global.f32 	%f14, [%rd17+-28];
	ld.global.f32 	%f15, [%rd29+-28];
	fma.rn.f32 	%f16, %f14, %f15, %f13;
	st.global.f32 	[%rd3], %f16;
	ld.global.f32 	%f17, [%rd17+-24];
	ld.global.f32 	%f18, [%rd29+-24];
	fma.rn.f32 	%f19, %f17, %f18, %f16;
	st.global.f32 	[%rd3], %f19;
	ld.global.f32 	%f20, [%rd17+-20];
	ld.global.f32 	%f21, [%rd29+-20];
	fma.rn.f32 	%f22, %f20, %f21, %f19;
	st.global.f32 	[%rd3], %f22;
	ld.global.f32 	%f23, [%rd17+-16];
	ld.global.f32 	%f24, [%rd29+-16];
	fma.rn.f32 	%f25, %f23, %f24, %f22;
	st.global.f32 	[%rd3], %f25;
	ld.global.f32 	%f26, [%rd17+-12];
	ld.global.f32 	%f27, [%rd29+-12];
	fma.rn.f32 	%f28, %f26, %f27, %f25;
	st.global.f32 	[%rd3], %f28;
	ld.global.f32 	%f29, [%rd17+-8];
	ld.global.f32 	%f30, [%rd29+-8];
	fma.rn.f32 	%f31, %f29, %f30, %f28;
	st.global.f32 	[%rd3], %f31;
	ld.global.f32 	%f32, [%rd17+-4];
	ld.global.f32 	%f33, [%rd29+-4];
	fma.rn.f32 	%f34, %f32, %f33, %f31;
	st.global.f32 	[%rd3], %f34;
	ld.global.f32 	%f35, [%rd17];
	ld.global.f32 	%f36, [%rd29];
	fma.rn.f32 	%f37, %f35, %f36, %f34;
	st.global.f32 	[%rd3], %f37;
	ld.global.f32 	%f38, [%rd17+4];
	ld.global.f32 	%f39, [%rd29+4];
	fma.rn.f32 	%f40, %f38, %f39, %f37;
	st.global.f32 	[%rd3], %f40;
	ld.global.f32 	%f41, [%rd17+8];
	ld.global.f32 	%f42, [%rd29+8];
	fma.rn.f32 	%f43, %f41, %f42, %f40;
	st.global.f32 	[%rd3], %f43;
	ld.global.f32 	%f44, [%rd17+12];
	ld.global.f32 	%f45, [%rd29+12];
	fma.rn.f32 	%f46, %f44, %f45, %f43;
	st.global.f32 	[%rd3], %f46;
	ld.global.f32 	%f47, [%rd17+16];
	ld.global.f32 	%f48, [%rd29+16];
	fma.rn.f32 	%f49, %f47, %f48, %f46;
	st.global.f32 	[%rd3], %f49;
	ld.global.f32 	%f50, [%rd17+20];
	ld.global.f32 	%f51, [%rd29+20];
	fma.rn.f32 	%f52, %f50, %f51, %f49;
	st.global.f32 	[%rd3], %f52;
	ld.global.f32 	%f53, [%rd17+24];
	ld.global.f32 	%f54, [%rd29+24];
	fma.rn.f32 	%f55, %f53, %f54, %f52;
	st.global.f32 	[%rd3], %f55;
	ld.global.f32 	%f56, [%rd17+28];
	ld.global.f32 	%f57, [%rd29+28];
	fma.rn.f32 	%f95, %f56, %f57, %f55;
	st.global.f32 	[%rd3], %f95;
	add.s32 	%r31, %r31, 16;
	add.s32 	%r30, %r30, 16;
	add.s64 	%rd29, %rd29, 64;
	setp.ne.s32 	%p5, %r31, 0;
	@%p5 bra 	$L__BB0_3;
$L__BB0_4:
	setp.eq.s32 	%p6, %r3, 0;
	@%p6 bra 	$L__BB0_13;
	and.b32  	%r11, %r23, 7;
	setp.lt.u32 	%p7, %r3, 8;
	@%p7 bra 	$L__BB0_7;
	add.s32 	%r28, %r33, %r2;
	mul.wide.s32 	%rd18, %r28, 4;
	add.s64 	%rd19, %rd2, %rd18;
	ld.global.f32 	%f58, [%rd19];
	mul.wide.u32 	%rd20, %r33, 4;
	add.s64 	%rd21, %rd1, %rd20;
	ld.global.f32 	%f59, [%rd21];
	fma.rn.f32 	%f60, %f58, %f59, %f95;
	st.global.f32 	[%rd3], %f60;
	ld.global.f32 	%f61, [%rd19+4];
	ld.global.f32 	%f62, [%rd21+4];
	fma.rn.f32 	%f63, %f61, %f62, %f60;
	st.global.f32 	[%rd3], %f63;
	ld.global.f32 	%f64, [%rd19+8];
	ld.global.f32 	%f65, [%rd21+8];
	fma.rn.f32 	%f66, %f64, %f65, %f63;
	st.global.f32 	[%rd3], %f66;
	ld.global.f32 	%f67, [%rd19+12];
	ld.global.f32 	%f68, [%rd21+12];
	fma.rn.f32 	%f69, %f67, %f68, %f66;
	st.global.f32 	[%rd3], %f69;
	ld.global.f32 	%f70, [%rd19+16];
	ld.global.f32 	%f71, [%rd21+16];
	fma.rn.f32 	%f72, %f70, %f71, %f69;
	st.global.f32 	[%rd3], %f72;
	ld.global.f32 	%f73, [%rd19+20];
	ld.global.f32 	%f74, [%rd21+20];
	fma.rn.f32 	%f75, %f73, %f74, %f72;
	st.global.f32 	[%rd3], %f75;
	ld.global.f32 	%f76, [%rd19+24];
	ld.global.f32 	%f77, [%rd21+24];
	fma.rn.f32 	%f78, %f76, %f77, %f75;
	st.global.f32 	[%rd3], %f78;
	ld.global.f32 	%f79, [%rd19+28];
	ld.global.f32 	%f80, [%rd21+28];
	fma.rn.f32 	%f95, %f79, %f80, %f78;
	st.global.f32 	[%rd3], %f95;
	add.s32 	%r33, %r33, 8;
$L__BB0_7:
	setp.eq.s32 	%p8, %r11, 0;
	@%p8 bra 	$L__BB0_13;
	and.b32  	%r14, %r23, 3;
	setp.lt.u32 	%p9, %r11, 4;
	@%p9 bra 	$L__BB0_10;
	add.s32 	%r29, %r33, %r2;
	mul.wide.s32 	%rd22, %r29, 4;
	add.s64 	%rd23, %rd2, %rd22;
	ld.global.f32 	%f81, [%rd23];
	mul.wide.u32 	%rd24, %r33, 4;
	add.s64 	%rd25, %rd1, %rd24;
	ld.global.f32 	%f82, [%rd25];
	fma.rn.f32 	%f83, %f81, %f82, %f95;
	st.global.f32 	[%rd3], %f83;
	ld.global.f32 	%f84, [%rd23+4];
	ld.global.f32 	%f85, [%rd25+4];
	fma.rn.f32 	%f86, %f84, %f85, %f83;
	st.global.f32 	[%rd3], %f86;
	ld.global.f32 	%f87, [%rd23+8];
	ld.global.f32 	%f88, [%rd25+8];
	fma.rn.f32 	%f89, %f87, %f88, %f86;
	st.global.f32 	[%rd3], %f89;
	ld.global.f32 	%f90, [%rd23+12];
	ld.global.f32 	%f91, [%rd25+12];
	fma.rn.f32 	%f95, %f90, %f91, %f89;
	st.global.f32 	[%rd3], %f95;
	add.s32 	%r33, %r33, 4;
$L__BB0_10:
	setp.eq.s32 	%p10, %r14, 0;
	@%p10 bra 	$L__BB0_13;
	mul.wide.u32 	%rd26, %r33, 4;
	add.s64 	%rd30, %rd1, %rd26;
	add.s32 	%r36, %r33, %r2;
	neg.s32 	%r35, %r14;
$L__BB0_12:
	.pragma "nounroll";
	mul.wide.s32 	%rd27, %r36, 4;
	add.s64 	%rd28, %rd2, %rd27;
	ld.global.f32 	%f92, [%rd28];
	ld.global.f32 	%f93, [%rd30];
	fma.rn.f32 	%f95, %f92, %f93, %f95;
	st.global.f32 	[%rd3], %f95;
	add.s64 	%rd30, %rd30, 4;
	add.s32 	%r36, %r36, 1;
	add.s32 	%r35, %r35, 1;
	setp.ne.s32 	%p11, %r35, 0;
	@%p11 bra 	$L__BB0_12;
$L__BB0_13:
	ret;

}


// ===== COMPILED SASS (sm_100) =====

	.target	sm_100

	.elftype	@"ET_EXEC"


//--------------------- .note.nv.tkinfo           --------------------------
	.section	.note.nv.tkinfo,"",@"SHT_NOTE"
	.sectionflags	@"SHF_NOTE_NV_TKINFO"
	.tkinfo
        /*0018*/ 	.word	0x00000002
        /*0030*/ 	.string	""
        /*0030*/ 	.string	"ptxas"
        /*0030*/ 	.string	"Cuda compilation tools, release 13.0, V13.0.88"
        /*0030*/ 	.string	"Build cuda_13.0.r13.0/compiler.36424714_0"
        /*0030*/ 	.string	"-arch sm_100 -m 64 "



//--------------------- .note.nv.cuinfo           --------------------------
	.section	.note.nv.cuinfo,"",@"SHT_NOTE"
	.sectionflags	@"SHF_NOTE_NV_CUINFO"
        /*0018*/ 	.short	0x0002
        /*001a*/ 	.short	0x0064
        /*001c*/ 	.short	0x0082
	.zero		2


//--------------------- .nv.info                  --------------------------
	.section	.nv.info,"",@"SHT_CUDA_INFO"
	.align	4


	//----- nvinfo : EIATTR_REGCOUNT
	.align		4
        /*0000*/ 	.byte	0x04, 0x2f
        /*0002*/ 	.short	(.L_1 - .L_0)
	.align		4
.L_0:
        /*0004*/ 	.word	index@(_Z16matrixMultKernelPfS_S_i)
        /*0008*/ 	.word	0x00000016


	//----- nvinfo : EIATTR_FRAME_SIZE
	.align		4
.L_1:
        /*000c*/ 	.byte	0x04, 0x11
        /*000e*/ 	.short	(.L_3 - .L_2)
	.align		4
.L_2:
        /*0010*/ 	.word	index@(_Z16matrixMultKernelPfS_S_i)
        /*0014*/ 	.word	0x00000000


	//----- nvinfo : EIATTR_MIN_STACK_SIZE
	.align		4
.L_3:
        /*0018*/ 	.byte	0x04, 0x12
        /*001a*/ 	.short	(.L_5 - .L_4)
	.align		4
.L_4:
        /*001c*/ 	.word	index@(_Z16matrixMultKernelPfS_S_i)
        /*0020*/ 	.word	0x00000000
.L_5:


//--------------------- .nv.compat                --------------------------
	.section	.nv.compat,"",@"SHT_CUDA_COMPAT_INFO"
	.align	4
        /*0000*/ 	.byte	0x02, 0x09, 0x00, 0x00, 0x02, 0x02, 0x01, 0x00, 0x02, 0x05, 0x05, 0x00, 0x03, 0x07, 0x01, 0x01
        /*0010*/ 	.byte	0x02, 0x03, 0x00, 0x00, 0x02, 0x06, 0x01, 0x00, 0x04, 0x0b, 0x08, 0x00, 0x09, 0x00, 0x00, 0x00
        /*0020*/ 	.byte	0x00, 0x00, 0x00, 0x00


//--------------------- .nv.info._Z16matrixMultKernelPfS_S_i --------------------------
	.section	.nv.info._Z16matrixMultKernelPfS_S_i,"",@"SHT_CUDA_INFO"
	.sectionflags	@""
	.align	4


	//----- nvinfo : EIATTR_CUDA_API_VERSION
	.align		4
        /*0000*/ 	.byte	0x04, 0x37
        /*0002*/ 	.short	(.L_7 - .L_6)
.L_6:
        /*0004*/ 	.word	0x00000082


	//----- nvinfo : EIATTR_KPARAM_INFO
	.align		4
.L_7:
        /*0008*/ 	.byte	0x04, 0x17
        /*000a*/ 	.short	(.L_9 - .L_8)
.L_8:
        /*000c*/ 	.word	0x00000000
        /*0010*/ 	.short	0x0003
        /*0012*/ 	.short	0x0018
        /*0014*/ 	.byte	0x00, 0xf0, 0x11, 0x00


	//----- nvinfo : EIATTR_KPARAM_INFO
	.align		4
.L_9:
        /*0018*/ 	.byte	0x04, 0x17
        /*001a*/ 	.short	(.L_11 - .L_10)
.L_10:
        /*001c*/ 	.word	0x00000000
        /*0020*/ 	.short	0x0002
        /*0022*/ 	.short	0x0010
        /*0024*/ 	.byte	0x00, 0xf5, 0x21, 0x00


	//----- nvinfo : EIATTR_KPARAM_INFO
	.align		4
.L_11:
        /*0028*/ 	.byte	0x04, 0x17
        /*002a*/ 	.short	(.L_13 - .L_12)
.L_12:
        /*002c*/ 	.word	0x00000000
        /*0030*/ 	.short	0x0001
        /*0032*/ 	.short	0x0008
        /*0034*/ 	.byte	0x00, 0xf5, 0x21, 0x00


	//----- nvinfo : EIATTR_KPARAM_INFO
	.align		4
.L_13:
        /*0038*/ 	.byte	0x04, 0x17
        /*003a*/ 	.short	(.L_15 - .L_14)
.L_14:
        /*003c*/ 	.word	0x00000000
        /*0040*/ 	.short	0x0000
        /*0042*/ 	.short	0x0000
        /*0044*/ 	.byte	0x00, 0xf5, 0x21, 0x00


	//----- nvinfo : EIATTR_SPARSE_MMA_MASK
	.align		4
.L_15:
        /*0048*/ 	.byte	0x03, 0x50
        /*004a*/ 	.short	0x0000


	//----- nvinfo : EIATTR_MAXREG_COUNT
	.align		4
        /*004c*/ 	.byte	0x03, 0x1b
        /*004e*/ 	.short	0x00ff


	//----- nvinfo : EIATTR_MERCURY_ISA_VERSION
	.align		4
        /*0050*/ 	.byte	0x03, 0x5f
        /*0052*/ 	.short	0x0101


	//----- nvinfo : EIATTR_VRC_CTA_INIT_COUNT
	.align		4
        /*0054*/ 	.byte	0x02, 0x4a
	.zero		1
	.zero		1


	//----- nvinfo : EIATTR_EXIT_INSTR_OFFSETS
	.align		4
        /*0058*/ 	.byte	0x04, 0x1c
        /*005a*/ 	.short	(.L_17 - .L_16)


	//   ....[0]....
.L_16:
        /*005c*/ 	.word	0x00000080


	//   ....[1]....
        /*0060*/ 	.word	0x00000690


	//   ....[2]....
        /*0064*/ 	.word	0x00000940


	//   ....[3]....
        /*0068*/ 	.word	0x00000af0


	//   ....[4]....
        /*006c*/ 	.word	0x00000c00


	//----- nvinfo : EIATTR_CBANK_PARAM_SIZE
	.align		4
.L_17:
        /*0070*/ 	.byte	0x03, 0x19
        /*0072*/ 	.short	0x001c


	//----- nvinfo : EIATTR_PARAM_CBANK
	.align		4
        /*0074*/ 	.byte	0x04, 0x0a
        /*0076*/ 	.short	(.L_19 - .L_18)
	.align		4
.L_18:
        /*0078*/ 	.word	index@(.nv.constant0._Z16matrixMultKernelPfS_S_i)
        /*007c*/ 	.short	0x0380
        /*007e*/ 	.short	0x001c


	//----- nvinfo : EIATTR_SW_WAR
	.align		4
.L_19:
        /*0080*/ 	.byte	0x04, 0x36
        /*0082*/ 	.short	(.L_21 - .L_20)
.L_20:
        /*0084*/ 	.word	0x00000008
.L_21:


//--------------------- .nv.callgraph             --------------------------
	.section	.nv.callgraph,"",@"SHT_CUDA_CALLGRAPH"
	.align	4
	.sectionentsize	8
	.align		4
        /*0000*/ 	.word	0x00000000
	.align		4
        /*0004*/ 	.word	0xffffffff
	.align		4
        /*0008*/ 	.word	0x00000000
	.align		4
        /*000c*/ 	.word	0xfffffffe
	.align		4
        /*0010*/ 	.word	0x00000000
	.align		4
        /*0014*/ 	.word	0xfffffffd
	.align		4
        /*0018*/ 	.word	0x00000000
	.align		4
        /*001c*/ 	.word	0xfffffffc


//--------------------- .text._Z16matrixMultKernelPfS_S_i --------------------------
	.section	.text._Z16matrixMultKernelPfS_S_i,"ax",@progbits
	.align	128
        .global         _Z16matrixMultKernelPfS_S_i
        .type           _Z16matrixMultKernelPfS_S_i,@function
        .size           _Z16matrixMultKernelPfS_S_i,(.L_x_6 - _Z16matrixMultKernelPfS_S_i)
        .other          _Z16matrixMultKernelPfS_S_i,@"STO_CUDA_ENTRY STV_DEFAULT"
_Z16matrixMultKernelPfS_S_i:
.text._Z16matrixMultKernelPfS_S_i:
[----:B------:R-:W-:Y:S01]  /*0000*/  LDC R1, c[0x0][0x37c] ;  /* 0x0000df00ff017b82 */ /* 0x000fe20000000800 */
[----:B------:R-:W0:Y:S07]  /*0010*/  S2R R0, SR_TID.X ;  /* 0x0000000000007919 */ /* 0x000e2e0000002100 */
[----:B------:R-:W0:Y:S08]  /*0020*/  S2UR UR4, SR_CTAID.X ;  /* 0x00000000000479c3 */ /* 0x000e300000002500 */
[----:B------:R-:W0:Y:S08]  /*0030*/  LDC R7, c[0x0][0x360] ;  /* 0x0000d800ff077b82 */ /* 0x000e300000000800 */
[----:B------:R-:W1:Y:S01]  /*0040*/  LDC R4, c[0x0][0x398] ;  /* 0x0000e600ff047b82 */ /* 0x000e620000000800 */
[----:B0-----:R-:W-:Y:S01]  /*0050*/  IMAD R7, R7, UR4, R0 ;  /* 0x0000000407077c24 */ /* 0x001fe2000f8e0200 */
[----:B-1----:R-:W-:-:S04]  /*0060*/  ISETP.GE.AND P0, PT, R4, 0x1, PT ;  /* 0x000000010400780c */ /* 0x002fc80003f06270 */
[----:B------:R-:W-:-:S13]  /*0070*/  ISETP.GE.OR P0, PT, R7, R4, !P0 ;  /* 0x000000040700720c */ /* 0x000fda0004706670 */
[----:B------:R-:W-:Y:S05]  /*0080*/  @P0 EXIT ;  /* 0x000000000000094d */ /* 0x000fea0003800000 */
[----:B------:R-:W0:Y:S01]  /*0090*/  LDC.64 R2, c[0x0][0x380] ;  /* 0x0000e000ff027b82 */ /* 0x000e220000000a00 */
[----:B------:R-:W1:Y:S01]  /*00a0*/  LDCU.64 UR8, c[0x0][0x358] ;  /* 0x00006b00ff0877ac */ /* 0x000e620008000a00 */
[C---:B------:R-:W-:Y:S02]  /*00b0*/  ISETP.GE.U32.AND P1, PT, R4.reuse, 0x10, PT ;  /* 0x000000100400780c */ /* 0x040fe40003f26070 */
[----:B------:R-:W-:Y:S01]  /*00c0*/  LOP3.LUT R6, R4, 0xf, RZ, 0xc0, !PT ;  /* 0x0000000f04067812 */ /* 0x000fe200078ec0ff */
[----:B------:R-:W-:-:S03]  /*00d0*/  HFMA2 R0, -RZ, RZ, 0, 0 ;  /* 0x00000000ff007431 */ /* 0x000fc600000001ff */
[----:B------:R-:W-:Y:S01]  /*00e0*/  ISETP.NE.AND P0, PT, R6, RZ, PT ;  /* 0x000000ff0600720c */ /* 0x000fe20003f05270 */
[----:B0-----:R-:W-:-:S05]  /*00f0*/  IMAD.WIDE R2, R7, 0x4, R2 ;  /* 0x0000000407027825 */ /* 0x001fca00078e0202 */
[----:B-1----:R0:W5:Y:S01]  /*0100*/  LDG.E R5, desc[UR8][R2.64] ;  /* 0x0000000802057981 */ /* 0x002162000c1e1900 */
[----:B------:R-:W-:Y:S01]  /*0110*/  IMAD R7, R7, R4, RZ ;  /* 0x0000000407077224 */ /* 0x000fe200078e02ff */
[----:B------:R-:W-:Y:S06]  /*0120*/  @!P1 BRA `(.L_x_0) ;  /* 0x0000000400589947 */ /* 0x000fec0003800000 */
[----:B------:R-:W1:Y:S01]  /*0130*/  LDCU.64 UR4, c[0x0][0x390] ;  /* 0x00007200ff0477ac */ /* 0x000e620008000a00 */
[----:B------:R-:W-:Y:S02]  /*0140*/  LOP3.LUT R0, R4, 0x7ffffff0, RZ, 0xc0, !PT ;  /* 0x7ffffff004007812 */ /* 0x000fe400078ec0ff */
[----:B------:R-:W-:Y:S01]  /*0150*/  MOV R13, R7 ;  /* 0x00000007000d7202 */ /* 0x000fe20000000f00 */
[----:B------:R-:W2:Y:S01]  /*0160*/  LDCU.64 UR6, c[0x0][0x388] ;  /* 0x00007100ff0677ac */ /* 0x000ea20008000a00 */
[----:B------:R-:W-:Y:S01]  /*0170*/  IADD3 R12, PT, PT, -R0, RZ, RZ ;  /* 0x000000ff000c7210 */ /* 0x000fe20007ffe1ff */
[----:B-1----:R-:W-:-:S04]  /*0180*/  UIADD3 UR4, UP1, UPT, UR4, 0x20, URZ ;  /* 0x0000002004047890 */ /* 0x002fc8000ff3e0ff */
[----:B------:R-:W-:Y:S02]  /*0190*/  UIADD3.X UR5, UPT, UPT, URZ, UR5, URZ, UP1, !UPT ;  /* 0x00000005ff057290 */ /* 0x000fe40008ffe4ff */
[----:B--2---:R-:W-:Y:S01]  /*01a0*/  UIADD3 UR6, UP0, UPT, UR6, 0x20, URZ ;  /* 0x0000002006067890 */ /* 0x004fe2000ff1e0ff */
[----:B------:R-:W-:-:S03]  /*01b0*/  MOV R14, UR4 ;  /* 0x00000004000e7c02 */ /* 0x000fc60008000f00 */
[----:B------:R-:W-:Y:S01]  /*01c0*/  MOV R15, UR5 ;  /* 0x00000005000f7c02 */ /* 0x000fe20008000f00 */
[----:B------:R-:W-:-:S12]  /*01d0*/  UIADD3.X UR7, UPT, UPT, URZ, UR7, URZ, UP0, !UPT ;  /* 0x00000007ff077290 */ /* 0x000fd800087fe4ff */
.L_x_1:
[----:B------:R-:W-:Y:S02]  /*01e0*/  MOV R10, UR6 ;  /* 0x00000006000a7c02 */ /* 0x000fe40008000f00 */
[----:B------:R-:W-:Y:S02]  /*01f0*/  MOV R11, UR7 ;  /* 0x00000007000b7c02 */ /* 0x000fe40008000f00 */
[----:B------:R-:W-:Y:S02]  /*0200*/  MOV R8, R14 ;  /* 0x0000000e00087202 */ /* 0x000fe40000000f00 */
[----:B------:R-:W-:Y:S01]  /*0210*/  MOV R9, R15 ;  /* 0x0000000f00097202 */ /* 0x000fe20000000f00 */
[----:B------:R-:W-:-:S04]  /*0220*/  IMAD.WIDE R10, R13, 0x4, R10 ;  /* 0x000000040d0a7825 */ /* 0x000fc800078e020a */
[----:B------:R-:W2:Y:S04]  /*0230*/  LDG.E R15, desc[UR8][R8.64+-0x20] ;  /* 0xffffe008080f7981 */ /* 0x000ea8000c1e1900 */
[----:B------:R-:W2:Y:S02]  /*0240*/  LDG.E R14, desc[UR8][R10.64+-0x20] ;  /* 0xffffe0080a0e7981 */ /* 0x000ea4000c1e1900 */
[----:B--2--5:R-:W-:-:S05]  /*0250*/  FFMA R15, R14, R15, R5 ;  /* 0x0000000f0e0f7223 */ /* 0x024fca0000000005 */
[----:B------:R1:W-:Y:S04]  /*0260*/  STG.E desc[UR8][R2.64], R15 ;  /* 0x0000000f02007986 */ /* 0x0003e8000c101908 */
[----:B------:R-:W2:Y:S04]  /*0270*/  LDG.E R14, desc[UR8][R10.64+-0x1c] ;  /* 0xffffe4080a0e7981 */ /* 0x000ea8000c1e1900 */
[----:B----4-:R-:W2:Y:S02]  /*0280*/  LDG.E R5, desc[UR8][R8.64+-0x1c] ;  /* 0xffffe40808057981 */ /* 0x010ea4000c1e1900 */
[----:B--2---:R-:W-:-:S05]  /*0290*/  FFMA R5, R14, R5, R15 ;  /* 0x000000050e057223 */ /* 0x004fca000000000f */
[----:B------:R2:W-:Y:S04]  /*02a0*/  STG.E desc[UR8][R2.64], R5 ;  /* 0x0000000502007986 */ /* 0x0005e8000c101908 */
[----:B------:R-:W3:Y:S04]  /*02b0*/  LDG.E R14, desc[UR8][R10.64+-0x18] ;  /* 0xffffe8080a0e7981 */ /* 0x000ee8000c1e1900 */
[----:B------:R-:W3:Y:S02]  /*02c0*/  LDG.E R16, desc[UR8][R8.64+-0x18] ;  /* 0xffffe80808107981 */ /* 0x000ee4000c1e1900 */
[----:B---3--:R-:W-:-:S05]  /*02d0*/  FFMA R17, R14, R16, R5 ;  /* 0x000000100e117223 */ /* 0x008fca0000000005 */
[----:B------:R3:W-:Y:S04]  /*02e0*/  STG.E desc[UR8][R2.64], R17 ;  /* 0x0000001102007986 */ /* 0x0007e8000c101908 */
[----:B------:R-:W1:Y:S04]  /*02f0*/  LDG.E R14, desc[UR8][R10.64+-0x14] ;  /* 0xffffec080a0e7981 */ /* 0x000e68000c1e1900 */
[----:B------:R-:W1:Y:S02]  /*0300*/  LDG.E R16, desc[UR8][R8.64+-0x14] ;  /* 0xffffec0808107981 */ /* 0x000e64000c1e1900 */
[----:B-1----:R-:W-:-:S05]  /*0310*/  FFMA R15, R14, R16, R17 ;  /* 0x000000100e0f7223 */ /* 0x002fca0000000011 */
[----:B------:R1:W-:Y:S04]  /*0320*/  STG.E desc[UR8][R2.64], R15 ;  /* 0x0000000f02007986 */ /* 0x0003e8000c101908 */
[----:B------:R-:W2:Y:S04]  /*0330*/  LDG.E R14, desc[UR8][R10.64+-0x10] ;  /* 0xfffff0080a0e7981 */ /* 0x000ea8000c1e1900 */
[----:B------:R-:W2:Y:S02]  /*0340*/  LDG.E R16, desc[UR8][R8.64+-0x10] ;  /* 0xfffff00808107981 */ /* 0x000ea4000c1e1900 */
        /* <DEDUP_REMOVED lines=34> */
[----:B------:R-:W4:Y:S04]  /*0570*/  LDG.E R14, desc[UR8][R10.64+0x14] ;  /* 0x000014080a0e7981 */ /* 0x000f28000c1e1900 */
[----:B------:R-:W4:Y:S02]  /*0580*/  LDG.E R16, desc[UR8][R8.64+0x14] ;  /* 0x0000140808107981 */ /* 0x000f24000c1e1900 */
[----:B----4-:R-:W-:-:S05]  /*0590*/  FFMA R19, R14, R16, R15 ;  /* 0x000000100e137223 */ /* 0x010fca000000000f */
[----:B------:R4:W-:Y:S04]  /*05a0*/  STG.E desc[UR8][R2.64], R19 ;  /* 0x0000001302007986 */ /* 0x0009e8000c101908 */
[----:B------:R-:W3:Y:S04]  /*05b0*/  LDG.E R14, desc[UR8][R10.64+0x18] ;  /* 0x000018080a0e7981 */ /* 0x000ee8000c1e1900 */
[----:B--2---:R-:W3:Y:S01]  /*05c0*/  LDG.E R5, desc[UR8][R8.64+0x18] ;  /* 0x0000180808057981 */ /* 0x004ee2000c1e1900 */
[----:B------:R-:W-:Y:S01]  /*05d0*/  IADD3 R12, PT, PT, R12, 0x10, RZ ;  /* 0x000000100c0c7810 */ /* 0x000fe20007ffe0ff */
[----:B---3--:R-:W-:-:S05]  /*05e0*/  FFMA R17, R14, R5, R19 ;  /* 0x000000050e117223 */ /* 0x008fca0000000013 */
[----:B------:R4:W-:Y:S04]  /*05f0*/  STG.E desc[UR8][R2.64], R17 ;  /* 0x0000001102007986 */ /* 0x0009e8000c101908 */
[----:B------:R-:W2:Y:S04]  /*0600*/  LDG.E R14, desc[UR8][R10.64+0x1c] ;  /* 0x00001c080a0e7981 */ /* 0x000ea8000c1e1900 */
[----:B------:R-:W2:Y:S01]  /*0610*/  LDG.E R5, desc[UR8][R8.64+0x1c] ;  /* 0x00001c0808057981 */ /* 0x000ea2000c1e1900 */
[----:B------:R-:W-:Y:S02]  /*0620*/  ISETP.NE.AND P1, PT, R12, RZ, PT ;  /* 0x000000ff0c00720c */ /* 0x000fe40003f25270 */
[----:B------:R-:W-:Y:S01]  /*0630*/  IADD3 R13, PT, PT, R13, 0x10, RZ ;  /* 0x000000100d0d7810 */ /* 0x000fe20007ffe0ff */
[----:B--2---:R-:W-:Y:S01]  /*0640*/  FFMA R5, R14, R5, R17 ;  /* 0x000000050e057223 */ /* 0x004fe20000000011 */
[----:B------:R-:W-:-:S04]  /*0650*/  IADD3 R14, P2, PT, R8, 0x40, RZ ;  /* 0x00000040080e7810 */ /* 0x000fc80007f5e0ff */
[----:B------:R4:W-:Y:S01]  /*0660*/  STG.E desc[UR8][R2.64], R5 ;  /* 0x0000000502007986 */ /* 0x0009e2000c101908 */
[----:B-1----:R-:W-:-:S04]  /*0670*/  IADD3.X R15, PT, PT, RZ, R9, RZ, P2, !PT ;  /* 0x00000009ff0f7210 */ /* 0x002fc800017fe4ff */
[----:B------:R-:W-:Y:S05]  /*0680*/  @P1 BRA `(.L_x_1) ;  /* 0xfffffff800d41947 */ /* 0x000fea000383ffff */
.L_x_0:
[----:B------:R-:W-:Y:S05]  /*0690*/  @!P0 EXIT ;  /* 0x000000000000894d */ /* 0x000fea0003800000 */
[----:B------:R-:W-:Y:S02]  /*06a0*/  ISETP.GE.U32.AND P0, PT, R6, 0x8, PT ;  /* 0x000000080600780c */ /* 0x000fe40003f06070 */
[----:B------:R-:W-:-:S04]  /*06b0*/  LOP3.LUT R14, R4, 0x7, RZ, 0xc0, !PT ;  /* 0x00000007040e7812 */ /* 0x000fc800078ec0ff */
[----:B------:R-:W-:-:S07]  /*06c0*/  ISETP.NE.AND P1, PT, R14, RZ, PT ;  /* 0x000000ff0e00720c */ /* 0x000fce0003f25270 */
[----:B------:R-:W-:Y:S06]  /*06d0*/  @!P0 BRA `(.L_x_2) ;  /* 0x0000000000988947 */ /* 0x000fec0003800000 */
[----:B------:R-:W1:Y:S01]  /*06e0*/  LDC.64 R8, c[0x0][0x388] ;  /* 0x0000e200ff087b82 */ /* 0x000e620000000a00 */
[----:B------:R-:W-:-:S07]  /*06f0*/  IADD3 R13, PT, PT, R7, R0, RZ ;  /* 0x00000000070d7210 */ /* 0x000fce0007ffe0ff */
[----:B------:R-:W2:Y:S01]  /*0700*/  LDC.64 R10, c[0x0][0x390] ;  /* 0x0000e400ff0a7b82 */ /* 0x000ea20000000a00 */
[----:B-1----:R-:W-:-:S05]  /*0710*/  IMAD.WIDE R8, R13, 0x4, R8 ;  /* 0x000000040d087825 */ /* 0x002fca00078e0208 */
[----:B------:R-:W4:Y:S01]  /*0720*/  LDG.E R6, desc[UR8][R8.64] ;  /* 0x0000000808067981 */ /* 0x000f22000c1e1900 */
[----:B--2---:R-:W-:-:S05]  /*0730*/  IMAD.WIDE.U32 R10, R0, 0x4, R10 ;  /* 0x00000004000a7825 */ /* 0x004fca00078e000a */
[----:B------:R-:W4:Y:S02]  /*0740*/  LDG.E R12, desc[UR8][R10.64] ;  /* 0x000000080a0c7981 */ /* 0x000f24000c1e1900 */
[----:B----45:R-:W-:-:S05]  /*0750*/  FFMA R5, R6, R12, R5 ;  /* 0x0000000c06057223 */ /* 0x030fca0000000005 */
        /* <DEDUP_REMOVED lines=21> */
[----:B------:R-:W3:Y:S04]  /*08b0*/  LDG.E R6, desc[UR8][R8.64+0x18] ;  /* 0x0000180808067981 */ /* 0x000ee8000c1e1900 */
[----:B------:R-:W3:Y:S02]  /*08c0*/  LDG.E R12, desc[UR8][R10.64+0x18] ;  /* 0x000018080a0c7981 */ /* 0x000ee4000c1e1900 */
[----:B---3--:R-:W-:-:S05]  /*08d0*/  FFMA R17, R6, R12, R15 ;  /* 0x0000000c06117223 */ /* 0x008fca000000000f */
[----:B------:R2:W-:Y:S04]  /*08e0*/  STG.E desc[UR8][R2.64], R17 ;  /* 0x0000001102007986 */ /* 0x0005e8000c101908 */
[----:B------:R-:W3:Y:S04]  /*08f0*/  LDG.E R6, desc[UR8][R8.64+0x1c] ;  /* 0x00001c0808067981 */ /* 0x000ee8000c1e1900 */
[----:B-1----:R-:W3:Y:S01]  /*0900*/  LDG.E R5, desc[UR8][R10.64+0x1c] ;  /* 0x00001c080a057981 */ /* 0x002ee2000c1e1900 */
[----:B------:R-:W-:Y:S01]  /*0910*/  IADD3 R0, PT, PT, R0, 0x8, RZ ;  /* 0x0000000800007810 */ /* 0x000fe20007ffe0ff */
[----:B---3--:R-:W-:-:S05]  /*0920*/  FFMA R5, R6, R5, R17 ;  /* 0x0000000506057223 */ /* 0x008fca0000000011 */
[----:B------:R2:W-:Y:S02]  /*0930*/  STG.E desc[UR8][R2.64], R5 ;  /* 0x0000000502007986 */ /* 0x0005e4000c101908 */
.L_x_2:
[----:B------:R-:W-:Y:S05]  /*0940*/  @!P1 EXIT ;  /* 0x000000000000994d */ /* 0x000fea0003800000 */
[----:B------:R-:W-:Y:S02]  /*0950*/  ISETP.GE.U32.AND P0, PT, R14, 0x4, PT ;  /* 0x000000040e00780c */ /* 0x000fe40003f06070 */
[----:B------:R-:W-:-:S04]  /*0960*/  LOP3.LUT R4, R4, 0x3, RZ, 0xc0, !PT ;  /* 0x0000000304047812 */ /* 0x000fc800078ec0ff */
[----:B------:R-:W-:-:S07]  /*0970*/  ISETP.NE.AND P1, PT, R4, RZ, PT ;  /* 0x000000ff0400720c */ /* 0x000fce0003f25270 */
[----:B------:R-:W-:Y:S06]  /*0980*/  @!P0 BRA `(.L_x_3) ;  /* 0x0000000000588947 */ /* 0x000fec0003800000 */
[----:B------:R-:W1:Y:S01]  /*0990*/  LDC.64 R8, c[0x0][0x388] ;  /* 0x0000e200ff087b82 */ /* 0x000e620000000a00 */
[----:B--2---:R-:W-:-:S07]  /*09a0*/  IADD3 R13, PT, PT, R7, R0, RZ ;  /* 0x00000000070d7210 */ /* 0x004fce0007ffe0ff */
        /* <DEDUP_REMOVED lines=11> */
[----:B------:R-:W2:Y:S04]  /*0a60*/  LDG.E R6, desc[UR8][R8.64+0x8] ;  /* 0x0000080808067981 */ /* 0x000ea8000c1e1900 */
[----:B------:R-:W2:Y:S02]  /*0a70*/  LDG.E R12, desc[UR8][R10.64+0x8] ;  /* 0x000008080a0c7981 */ /* 0x000ea4000c1e1900 */
[----:B--2---:R-:W-:-:S05]  /*0a80*/  FFMA R15, R6, R12, R13 ;  /* 0x0000000c060f7223 */ /* 0x004fca000000000d */
[----:B------:R3:W-:Y:S04]  /*0a90*/  STG.E desc[UR8][R2.64], R15 ;  /* 0x0000000f02007986 */ /* 0x0007e8000c101908 */
[----:B------:R-:W1:Y:S04]  /*0aa0*/  LDG.E R6, desc[UR8][R8.64+0xc] ;  /* 0x00000c0808067981 */ /* 0x000e68000c1e1900 */
[----:B------:R-:W1:Y:S01]  /*0ab0*/  LDG.E R12, desc[UR8][R10.64+0xc] ;  /* 0x00000c080a0c7981 */ /* 0x000e62000c1e1900 */
[----:B------:R-:W-:Y:S01]  /*0ac0*/  IADD3 R0, PT, PT, R0, 0x4, RZ ;  /* 0x0000000400007810 */ /* 0x000fe20007ffe0ff */
[----:B-1----:R-:W-:-:S05]  /*0ad0*/  FFMA R5, R6, R12, R15 ;  /* 0x0000000c06057223 */ /* 0x002fca000000000f */
[----:B------:R3:W-:Y:S02]  /*0ae0*/  STG.E desc[UR8][R2.64], R5 ;  /* 0x0000000502007986 */ /* 0x0007e4000c101908 */
.L_x_3:
[----:B------:R-:W-:Y:S05]  /*0af0*/  @!P1 EXIT ;  /* 0x000000000000994d */ /* 0x000fea0003800000 */
[----:B------:R-:W1:Y:S01]  /*0b00*/  LDC.64 R10, c[0x0][0x390] ;  /* 0x0000e400ff0a7b82 */ /* 0x000e620000000a00 */
[----:B--23--:R-:W-:Y:S02]  /*0b10*/  IADD3 R13, PT, PT, R7, R0, RZ ;  /* 0x00000000070d7210 */ /* 0x00cfe40007ffe0ff */
[----:B------:R-:W-:-:S05]  /*0b20*/  IADD3 R4, PT, PT, -R4, RZ, RZ ;  /* 0x000000ff04047210 */ /* 0x000fca0007ffe1ff */
[----:B------:R-:W2:Y:S01]  /*0b30*/  LDC.64 R8, c[0x0][0x388] ;  /* 0x0000e200ff087b82 */ /* 0x000ea20000000a00 */
[----:B-1----:R-:W-:-:S07]  /*0b40*/  IMAD.WIDE.U32 R10, R0, 0x4, R10 ;  /* 0x00000004000a7825 */ /* 0x002fce00078e000a */
.L_x_4:
[----:B--2---:R-:W-:Y:S01]  /*0b50*/  IMAD.WIDE R6, R13, 0x4, R8 ;  /* 0x000000040d067825 */ /* 0x004fe200078e0208 */
[----:B-1----:R1:W4:Y:S05]  /*0b60*/  LDG.E R0, desc[UR8][R10.64] ;  /* 0x000000080a007981 */ /* 0x00232a000c1e1900 */
[----:B------:R-:W4:Y:S01]  /*0b70*/  LDG.E R6, desc[UR8][R6.64] ;  /* 0x0000000806067981 */ /* 0x000f22000c1e1900 */
[----:B------:R-:W-:-:S04]  /*0b80*/  IADD3 R4, PT, PT, R4, 0x1, RZ ;  /* 0x0000000104047810 */ /* 0x000fc80007ffe0ff */
[----:B------:R-:W-:Y:S02]  /*0b90*/  ISETP.NE.AND P0, PT, R4, RZ, PT ;  /* 0x000000ff0400720c */ /* 0x000fe40003f05270 */
[----:B-1----:R-:W-:Y:S02]  /*0ba0*/  IADD3 R10, P1, PT, R10, 0x4, RZ ;  /* 0x000000040a0a7810 */ /* 0x002fe40007f3e0ff */
[----:B------:R-:W-:Y:S02]  /*0bb0*/  IADD3 R13, PT, PT, R13, 0x1, RZ ;  /* 0x000000010d0d7810 */ /* 0x000fe40007ffe0ff */
[----:B------:R-:W-:Y:S01]  /*0bc0*/  IADD3.X R11, PT, PT, RZ, R11, RZ, P1, !PT ;  /* 0x0000000bff0b7210 */ /* 0x000fe20000ffe4ff */
[----:B----45:R-:W-:-:S05]  /*0bd0*/  FFMA R5, R6, R0, R5 ;  /* 0x0000000006057223 */ /* 0x030fca0000000005 */
[----:B------:R1:W-:Y:S01]  /*0be0*/  STG.E desc[UR8][R2.64], R5 ;  /* 0x0000000502007986 */ /* 0x0003e2000c101908 */
[----:B------:R-:W-:Y:S05]  /*0bf0*/  @P0 BRA `(.L_x_4) ;  /* 0xfffffffc00d40947 */ /* 0x000fea000383ffff */
[----:B------:R-:W-:Y:S05]  /*0c00*/  EXIT ;  /* 0x000000000000794d */ /* 0x000fea0003800000 */
.L_x_5:
[----:B------:R-:W-:-:S00]  /*0c10*/  BRA `(.L_x_5) ;  /* 0xfffffffc00fc7947 */ /* 0x000fc0000383ffff */
[----:B------:R-:W-:-:S00]  /*0c20*/  NOP ;  /* 0x0000000000007918 */ /* 0x000fc00000000000 */
        /* <DEDUP_REMOVED lines=13> */
.L_x_6:


//--------------------- .nv.shared.reserved.0     --------------------------
	.section	.nv.shared.reserved.0,"aw",@nobits
	.weak		__nv_reservedSMEM_offset_0_alias
	.size		__nv_reservedSMEM_offset_0_alias, 0, 64
	.other		__nv_reservedSMEM_offset_0_alias,@"STO_CUDA_RESERVED_SHARED STV_DEFAULT"
__nv_reservedSMEM_offset_0_alias:
	.zero		0
	.zero		64


//--------------------- .nv.constant0._Z16matrixMultKernelPfS_S_i --------------------------
	.section	.nv.constant0._Z16matrixMultKernelPfS_S_i,"a",@progbits
	.sectionflags	@""
	.align	4
.nv.constant0._Z16matrixMultKernelPfS_S_i:
	.zero		924


//--------------------- SYMBOLS --------------------------

	.type		.nv.reservedSmem.offset0,@object
	.size		.nv.reservedSmem.offset0,0x4
